	.headerflags	@"EF_CUDA_TEXMODE_UNIFIED EF_CUDA_64BIT_ADDRESS EF_CUDA_ACCELERATORS EF_CUDA_SM90 EF_CUDA_VIRTUAL_SM(EF_CUDA_SM90)"
	.elftype	@"ET_EXEC"


//--------------------- .nv.info                  --------------------------
	.section	.nv.info,"",@"SHT_CUDA_INFO"
	.align	4


	//----- nvinfo : EIATTR_REGCOUNT
	.align		4
        /*0000*/ 	.byte	0x04, 0x2f
        /*0002*/ 	.short	(.L_1 - .L_0)
	.align		4
.L_0:
        /*0004*/ 	.word	index@(triton_poi_fused_cat_18)
        /*0008*/ 	.word	0x00000012


	//----- nvinfo : EIATTR_MIN_STACK_SIZE
	.align		4
.L_1:
        /*000c*/ 	.byte	0x04, 0x12
        /*000e*/ 	.short	(.L_3 - .L_2)
	.align		4
.L_2:
        /*0010*/ 	.word	index@(triton_poi_fused_cat_18)
        /*0014*/ 	.word	0x00000000


	//----- nvinfo : EIATTR_FRAME_SIZE
	.align		4
.L_3:
        /*0018*/ 	.byte	0x04, 0x11
        /*001a*/ 	.short	(.L_5 - .L_4)
	.align		4
.L_4:
        /*001c*/ 	.word	index@(triton_poi_fused_cat_18)
        /*0020*/ 	.word	0x00000000


	//----- nvinfo : EIATTR_MIN_STACK_SIZE
	.align		4
.L_5:
        /*0024*/ 	.byte	0x04, 0x12
        /*0026*/ 	.short	(.L_7 - .L_6)
	.align		4
.L_6:
        /*0028*/ 	.word	index@(triton_poi_fused_cat_18)
        /*002c*/ 	.word	0x00000000
.L_7:


//--------------------- .nv.info.triton_poi_fused_cat_18 --------------------------
	.section	.nv.info.triton_poi_fused_cat_18,"",@"SHT_CUDA_INFO"
	.sectionflags	@""
	.align	4


	//----- nvinfo : EIATTR_CUDA_API_VERSION
	.align		4
        /*0000*/ 	.byte	0x04, 0x37
        /*0002*/ 	.short	(.L_9 - .L_8)
.L_8:
        /*0004*/ 	.word	0x0000007c


	//----- nvinfo : EIATTR_KPARAM_INFO
	.align		4
.L_9:
        /*0008*/ 	.byte	0x04, 0x17
        /*000a*/ 	.short	(.L_11 - .L_10)
.L_10:
        /*000c*/ 	.word	0x00000000
        /*0010*/ 	.short	0x0003
        /*0012*/ 	.short	0x0018
        /*0014*/ 	.byte	0x00, 0xf0, 0x11, 0x00


	//----- nvinfo : EIATTR_KPARAM_INFO
	.align		4
.L_11:
        /*0018*/ 	.byte	0x04, 0x17
        /*001a*/ 	.short	(.L_13 - .L_12)
.L_12:
        /*001c*/ 	.word	0x00000000
        /*0020*/ 	.short	0x0002
        /*0022*/ 	.short	0x0010
        /*0024*/ 	.byte	0x00, 0xf4, 0x21, 0x00


	//----- nvinfo : EIATTR_KPARAM_INFO
	.align		4
.L_13:
        /*0028*/ 	.byte	0x04, 0x17
        /*002a*/ 	.short	(.L_15 - .L_14)
.L_14:
        /*002c*/ 	.word	0x00000000
        /*0030*/ 	.short	0x0001
        /*0032*/ 	.short	0x0008
        /*0034*/ 	.byte	0x00, 0xf4, 0x21, 0x00


	//----- nvinfo : EIATTR_KPARAM_INFO
	.align		4
.L_15:
        /*0038*/ 	.byte	0x04, 0x17
        /*003a*/ 	.short	(.L_17 - .L_16)
.L_16:
        /*003c*/ 	.word	0x00000000
        /*0040*/ 	.short	0x0000
        /*0042*/ 	.short	0x0000
        /*0044*/ 	.byte	0x00, 0xf4, 0x21, 0x00


	//----- nvinfo : EIATTR_SPARSE_MMA_MASK
	.align		4
.L_17:
        /*0048*/ 	.byte	0x03, 0x50
        /*004a*/ 	.short	0x0000


	//----- nvinfo : EIATTR_MAXREG_COUNT
	.align		4
        /*004c*/ 	.byte	0x03, 0x1b
        /*004e*/ 	.short	0x00ff


	//----- nvinfo : EIATTR_EXIT_INSTR_OFFSETS
	.align		4
        /*0050*/ 	.byte	0x04, 0x1c
        /*0052*/ 	.short	(.L_19 - .L_18)


	//   ....[0]....
.L_18:
        /*0054*/ 	.word	0x00000540


	//   ....[1]....
        /*0058*/ 	.word	0x00000560


	//----- nvinfo : EIATTR_REQNTID
	.align		4
.L_19:
        /*005c*/ 	.byte	0x04, 0x10
        /*005e*/ 	.short	(.L_21 - .L_20)
.L_20:
        /*0060*/ 	.word	0x00000080
        /*0064*/ 	.word	0x00000001
        /*0068*/ 	.word	0x00000001


	//----- nvinfo : EIATTR_CBANK_PARAM_SIZE
	.align		4
.L_21:
        /*006c*/ 	.byte	0x03, 0x19
        /*006e*/ 	.short	0x001c


	//----- nvinfo : EIATTR_PARAM_CBANK
	.align		4
        /*0070*/ 	.byte	0x04, 0x0a
        /*0072*/ 	.short	(.L_23 - .L_22)
	.align		4
.L_22:
        /*0074*/ 	.word	index@(.nv.constant0.triton_poi_fused_cat_18)
        /*0078*/ 	.short	0x0210
        /*007a*/ 	.short	0x001c


	//----- nvinfo : EIATTR_SW_WAR
	.align		4
.L_23:
        /*007c*/ 	.byte	0x04, 0x36
        /*007e*/ 	.short	(.L_25 - .L_24)
.L_24:
        /*0080*/ 	.word	0x00000008
.L_25:


//--------------------- .nv.callgraph             --------------------------
	.section	.nv.callgraph,"",@"SHT_CUDA_CALLGRAPH"
	.align	4
	.sectionentsize	8
	.align		4
        /*0000*/ 	.word	0x00000000
	.align		4
        /*0004*/ 	.word	0xffffffff
	.align		4
        /*0008*/ 	.word	0x00000000
	.align		4
        /*000c*/ 	.word	0xfffffffe
	.align		4
        /*0010*/ 	.word	0x00000000
	.align		4
        /*0014*/ 	.word	0xfffffffd
	.align		4
        /*0018*/ 	.word	0x00000000
	.align		4
        /*001c*/ 	.word	0xfffffffc


//--------------------- .text.triton_poi_fused_cat_18 --------------------------
	.section	.text.triton_poi_fused_cat_18,"ax",@progbits
	.align	128
        .global         triton_poi_fused_cat_18
        .type           triton_poi_fused_cat_18,@function
        .size           triton_poi_fused_cat_18,(.L_x_1 - triton_poi_fused_cat_18)
        .other          triton_poi_fused_cat_18,@"STO_CUDA_ENTRY STV_DEFAULT"
triton_poi_fused_cat_18:
.text.triton_poi_fused_cat_18:
[----:B------:R-:W0:Y:S02]  /*0000*/  LDC R1, c[0x0][0x28] ;  /* 0x00000a00ff017b82 */ /* 0x000e240000000800 */
[----:B------:R-:W1:Y:S01]  /*0010*/  S2R R0, SR_TID.X ;  /* 0x0000000000007919 */ /* 0x000e620000002100 */
[----:B------:R-:W2:Y:S01]  /*0020*/  LDC.64 R6, c[0x0][0x210] ;  /* 0x00008400ff067b82 */ /* 0x000ea20000000a00 */
[----:B------:R-:W-:Y:S01]  /*0030*/  ULDC.64 UR4, c[0x0][0x208] ;  /* 0x0000820000047ab9 */ /* 0x000fe20000000a00 */
[----:B------:R-:W3:Y:S06]  /*0040*/  S2R R3, SR_CTAID.X ;  /* 0x0000000000037919 */ /* 0x000eec0000002500 */
[----:B------:R-:W4:Y:S01]  /*0050*/  LDC.64 R8, c[0x0][0x218] ;  /* 0x00008600ff087b82 */ /* 0x000f220000000a00 */
[----:B-1----:R-:W-:-:S04]  /*0060*/  SHF.L.U32 R0, R0, 0x1, RZ ;  /* 0x0000000100007819 */ /* 0x002fc800000006ff */
[----:B------:R-:W-:-:S04]  /*0070*/  LOP3.LUT R0, R0, 0xfe, RZ, 0xc0, !PT ;  /* 0x000000fe00007812 */ /* 0x000fc800078ec0ff */
[----:B---3--:R-:W-:-:S04]  /*0080*/  LEA R0, R3, R0, 0x8 ;  /* 0x0000000003007211 */ /* 0x008fc800078e40ff */
[----:B------:R-:W-:Y:S02]  /*0090*/  SHF.R.S32.HI R3, RZ, 0x1f, R0 ;  /* 0x0000001fff037819 */ /* 0x000fe40000011400 */
[----:B------:R-:W-:Y:S02]  /*00a0*/  ISETP.GE.AND P1, PT, R0, 0x100, PT ;  /* 0x000001000000780c */ /* 0x000fe40003f26270 */
[----:B------:R-:W-:-:S04]  /*00b0*/  LEA.HI R3, R3, R0, RZ, 0x6 ;  /* 0x0000000003037211 */ /* 0x000fc800078f30ff */
[----:B------:R-:W-:Y:S02]  /*00c0*/  LOP3.LUT R5, R3, 0xffffffc0, RZ, 0xc0, !PT ;  /* 0xffffffc003057812 */ /* 0x000fe400078ec0ff */
[----:B------:R-:W-:Y:S02]  /*00d0*/  SHF.R.S32.HI R3, RZ, 0x6, R3 ;  /* 0x00000006ff037819 */ /* 0x000fe40000011403 */
[----:B------:R-:W-:Y:S02]  /*00e0*/  IADD3 R2, R0, -R5, RZ ;  /* 0x8000000500027210 */ /* 0x000fe40007ffe0ff */
[----:B------:R-:W-:Y:S02]  /*00f0*/  CS2R R4, SRZ ;  /* 0x0000000000047805 */ /* 0x000fe4000001ff00 */
[----:B------:R-:W-:Y:S02]  /*0100*/  ISETP.GE.AND P0, PT, R2, 0x20, PT ;  /* 0x000000200200780c */ /* 0x000fe40003f06270 */
[----:B------:R-:W-:-:S02]  /*0110*/  LEA R3, R3, R2, 0x5 ;  /* 0x0000000203037211 */ /* 0x000fc400078e28ff */
[----:B------:R-:W-:Y:S02]  /*0120*/  ISETP.LT.AND P2, PT, R0, 0x100, !P0 ;  /* 0x000001000000780c */ /* 0x000fe40004741270 */
[----:B------:R-:W-:Y:S01]  /*0130*/  ISETP.GT.AND P3, PT, R2, 0x1f, !P1 ;  /* 0x0000001f0200780c */ /* 0x000fe20004f64270 */
[----:B--2---:R-:W-:Y:S01]  /*0140*/  IMAD.WIDE R6, R3, 0x4, R6 ;  /* 0x0000000403067825 */ /* 0x004fe200078e0206 */
[----:B------:R-:W-:-:S03]  /*0150*/  CS2R R12, SRZ ;  /* 0x00000000000c7805 */ /* 0x000fc6000001ff00 */
[----:B----4-:R-:W-:-:S06]  /*0160*/  IMAD.WIDE R8, R3, 0x4, R8 ;  /* 0x0000000403087825 */ /* 0x010fcc00078e0208 */
[----:B------:R-:W2:Y:S04]  /*0170*/  @P2 LDG.E.EL.64 R4, desc[UR4][R6.64] ;  /* 0x0000000406042981 */ /* 0x000ea8000c2e1b00 */
[----:B------:R-:W3:Y:S01]  /*0180*/  @P3 LDG.E.EL.64 R12, desc[UR4][R8.64+-0x80] ;  /* 0xffff8004080c3981 */ /* 0x000ee2000c2e1b00 */
[----:B--2---:R-:W-:Y:S02]  /*0190*/  SEL R3, R4, RZ, P2 ;  /* 0x000000ff04037207 */ /* 0x004fe40001000000 */
[----:B------:R-:W-:Y:S02]  /*01a0*/  SEL R5, R5, RZ, P2 ;  /* 0x000000ff05057207 */ /* 0x000fe40001000000 */
[----:B---3--:R-:W-:Y:S01]  /*01b0*/  SEL R4, R13, RZ, P3 ;  /* 0x000000ff0d047207 */ /* 0x008fe20001800000 */
[----:B------:R-:W-:-:S02]  /*01c0*/  FADD R2, RZ, -R3 ;  /* 0x80000003ff027221 */ /* 0x000fc40000000000 */
[----:B------:R-:W-:Y:S02]  /*01d0*/  FADD R10, RZ, -R5 ;  /* 0x80000005ff0a7221 */ /* 0x000fe40000000000 */
[----:B------:R-:W-:Y:S01]  /*01e0*/  FMUL R11, R2, 1.4426950216293334961 ;  /* 0x3fb8aa3b020b7820 */ /* 0x000fe20000400000 */
[----:B------:R-:W-:Y:S01]  /*01f0*/  SEL R2, R12, RZ, P3 ;  /* 0x000000ff0c027207 */ /* 0x000fe20001800000 */
[----:B------:R-:W-:Y:S01]  /*0200*/  FADD R7, RZ, -R4 ;  /* 0x80000004ff077221 */ /* 0x000fe20000000000 */
[----:B------:R-:W-:Y:S02]  /*0210*/  FMUL R10, R10, 1.4426950216293334961 ;  /* 0x3fb8aa3b0a0a7820 */ /* 0x000fe40000400000 */
[----:B------:R-:W-:Y:S01]  /*0220*/  FSETP.GEU.AND P2, PT, R11, -126, PT ;  /* 0xc2fc00000b00780b */ /* 0x000fe20003f4e000 */
[----:B------:R-:W-:Y:S01]  /*0230*/  FADD R6, RZ, -R2 ;  /* 0x80000002ff067221 */ /* 0x000fe20000000000 */
[----:B------:R-:W-:Y:S01]  /*0240*/  FMUL R14, R7, 1.4426950216293334961 ;  /* 0x3fb8aa3b070e7820 */ /* 0x000fe20000400000 */
[----:B------:R-:W-:-:S02]  /*0250*/  FSETP.GEU.AND P5, PT, R10, -126, PT ;  /* 0xc2fc00000a00780b */ /* 0x000fc40003fae000 */
[----:B------:R-:W-:Y:S02]  /*0260*/  FMUL R12, R6, 1.4426950216293334961 ;  /* 0x3fb8aa3b060c7820 */ /* 0x000fe40000400000 */
[----:B------:R-:W-:-:S03]  /*0270*/  FSETP.GEU.AND P4, PT, R14, -126, PT ;  /* 0xc2fc00000e00780b */ /* 0x000fc60003f8e000 */
[----:B------:R-:W-:-:S03]  /*0280*/  FSETP.GEU.AND P3, PT, R12, -126, PT ;  /* 0xc2fc00000c00780b */ /* 0x000fc60003f6e000 */
[----:B------:R-:W-:-:S03]  /*0290*/  @!P2 FMUL R11, R11, 0.5 ;  /* 0x3f0000000b0ba820 */ /* 0x000fc60000400000 */
[----:B------:R-:W-:Y:S01]  /*02a0*/  @!P5 FMUL R10, R10, 0.5 ;  /* 0x3f0000000a0ad820 */ /* 0x000fe20000400000 */
[----:B------:R-:W1:Y:S03]  /*02b0*/  MUFU.EX2 R6, R11 ;  /* 0x0000000b00067308 */ /* 0x000e660000000800 */
[----:B------:R-:W-:-:S03]  /*02c0*/  @!P4 FMUL R14, R14, 0.5 ;  /* 0x3f0000000e0ec820 */ /* 0x000fc60000400000 */
[----:B------:R-:W-:Y:S02]  /*02d0*/  @!P3 FMUL R12, R12, 0.5 ;  /* 0x3f0000000c0cb820 */ /* 0x000fe40000400000 */
[----:B------:R-:W2:Y:S01]  /*02e0*/  MUFU.EX2 R7, R10 ;  /* 0x0000000a00077308 */ /* 0x000ea20000000800 */
[----:B-1----:R-:W-:-:S07]  /*02f0*/  @!P2 FMUL R6, R6, R6 ;  /* 0x000000060606a220 */ /* 0x002fce0000400000 */
[----:B------:R-:W1:Y:S01]  /*0300*/  MUFU.EX2 R13, R12 ;  /* 0x0000000c000d7308 */ /* 0x000e620000000800 */
[----:B------:R-:W-:Y:S01]  /*0310*/  FADD R8, R6, 1 ;  /* 0x3f80000006087421 */ /* 0x000fe20000000000 */
[----:B--2---:R-:W-:-:S06]  /*0320*/  @!P5 FMUL R7, R7, R7 ;  /* 0x000000070707d220 */ /* 0x004fcc0000400000 */
[----:B------:R2:W3:Y:S01]  /*0330*/  MUFU.EX2 R15, R14 ;  /* 0x0000000e000f7308 */ /* 0x0004e20000000800 */
[----:B------:R-:W-:Y:S01]  /*0340*/  FSETP.GT.AND P2, PT, R8, 8.50705917302346158658e+37, PT ;  /* 0x7e8000000800780b */ /* 0x000fe20003f44000 */
[----:B------:R-:W-:Y:S02]  /*0350*/  FADD R9, R7, 1 ;  /* 0x3f80000007097421 */ /* 0x000fe40000000000 */
[----:B------:R-:W4:Y:S01]  /*0360*/  LDC.64 R6, c[0x0][0x220] ;  /* 0x00008800ff067b82 */ /* 0x000f220000000a00 */
[----:B-1----:R-:W-:Y:S02]  /*0370*/  @!P3 FMUL R13, R13, R13 ;  /* 0x0000000d0d0db220 */ /* 0x002fe40000400000 */
[----:B------:R-:W-:Y:S01]  /*0380*/  FSETP.GT.AND P3, PT, R9, 8.50705917302346158658e+37, PT ;  /* 0x7e8000000900780b */ /* 0x000fe20003f64000 */
[----:B--2---:R-:W-:Y:S01]  /*0390*/  HFMA2.MMA R14, -RZ, RZ, 1.625, 0 ;  /* 0x3e800000ff0e7435 */ /* 0x004fe200000001ff */
[----:B------:R-:W-:-:S05]  /*03a0*/  FADD R13, R13, 1 ;  /* 0x3f8000000d0d7421 */ /* 0x000fca0000000000 */
[----:B------:R-:W-:Y:S01]  /*03b0*/  @P2 FMUL R8, R8, 0.25 ;  /* 0x3e80000008082820 */ /* 0x000fe20000400000 */
[----:B---3--:R-:W-:Y:S01]  /*03c0*/  @!P4 FMUL R15, R15, R15 ;  /* 0x0000000f0f0fc220 */ /* 0x008fe20000400000 */
[----:B------:R-:W-:-:S03]  /*03d0*/  FSETP.GT.AND P4, PT, R13, 8.50705917302346158658e+37, PT ;  /* 0x7e8000000d00780b */ /* 0x000fc60003f84000 */
[----:B------:R-:W-:Y:S01]  /*03e0*/  FADD R15, R15, 1 ;  /* 0x3f8000000f0f7421 */ /* 0x000fe20000000000 */
[----:B------:R-:W1:Y:S01]  /*03f0*/  MUFU.RCP R8, R8 ;  /* 0x0000000800087308 */ /* 0x000e620000001000 */
[----:B------:R-:W-:Y:S01]  /*0400*/  @P3 FMUL R9, R9, 0.25 ;  /* 0x3e80000009093820 */ /* 0x000fe20000400000 */
[C---:B------:R-:W-:Y:S02]  /*0410*/  FSEL R11, R14.reuse, 1, P2 ;  /* 0x3f8000000e0b7808 */ /* 0x040fe40001000000 */
[----:B------:R-:W-:Y:S02]  /*0420*/  FSETP.GT.AND P5, PT, R15, 8.50705917302346158658e+37, PT ;  /* 0x7e8000000f00780b */ /* 0x000fe40003fa4000 */
[C---:B------:R-:W-:Y:S02]  /*0430*/  FSEL R10, R14.reuse, 1, P3 ;  /* 0x3f8000000e0a7808 */ /* 0x040fe40001800000 */
[----:B------:R-:W2:Y:S01]  /*0440*/  MUFU.RCP R9, R9 ;  /* 0x0000000900097308 */ /* 0x000ea20000001000 */
[----:B------:R-:W-:Y:S01]  /*0450*/  @P4 FMUL R13, R13, 0.25 ;  /* 0x3e8000000d0d4820 */ /* 0x000fe20000400000 */
[----:B------:R-:W-:Y:S01]  /*0460*/  FSEL R12, R14, 1, P4 ;  /* 0x3f8000000e0c7808 */ /* 0x000fe20002000000 */
[----:B----4-:R-:W-:Y:S01]  /*0470*/  IMAD.WIDE R6, R0, 0x4, R6 ;  /* 0x0000000400067825 */ /* 0x010fe200078e0206 */
[----:B------:R-:W-:-:S03]  /*0480*/  FSEL R14, R14, 1, P5 ;  /* 0x3f8000000e0e7808 */ /* 0x000fc60002800000 */
[----:B-1----:R-:W-:Y:S01]  /*0490*/  FMUL R8, R8, R11 ;  /* 0x0000000b08087220 */ /* 0x002fe20000400000 */
[----:B------:R-:W1:Y:S01]  /*04a0*/  MUFU.RCP R13, R13 ;  /* 0x0000000d000d7308 */ /* 0x000e620000001000 */
[----:B------:R-:W-:Y:S02]  /*04b0*/  @P5 FMUL R15, R15, 0.25 ;  /* 0x3e8000000f0f5820 */ /* 0x000fe40000400000 */
[----:B------:R-:W-:Y:S01]  /*04c0*/  FMUL R8, R3, R8 ;  /* 0x0000000803087220 */ /* 0x000fe20000400000 */
[----:B--2---:R-:W-:-:S04]  /*04d0*/  FMUL R10, R9, R10 ;  /* 0x0000000a090a7220 */ /* 0x004fc80000400000 */
[----:B------:R-:W2:Y:S01]  /*04e0*/  MUFU.RCP R15, R15 ;  /* 0x0000000f000f7308 */ /* 0x000ea20000001000 */
[----:B------:R-:W-:Y:S01]  /*04f0*/  FMUL R9, R5, R10 ;  /* 0x0000000a05097220 */ /* 0x000fe20000400000 */
[----:B-1----:R-:W-:-:S04]  /*0500*/  FMUL R13, R13, R12 ;  /* 0x0000000c0d0d7220 */ /* 0x002fc80000400000 */
[----:B------:R-:W-:Y:S01]  /*0510*/  @P0 FMUL R8, R2, R13 ;  /* 0x0000000d02080220 */ /* 0x000fe20000400000 */
[----:B--2---:R-:W-:-:S04]  /*0520*/  FMUL R11, R15, R14 ;  /* 0x0000000e0f0b7220 */ /* 0x004fc80000400000 */
[----:B------:R-:W-:Y:S01]  /*0530*/  @P0 FMUL R9, R4, R11 ;  /* 0x0000000b04090220 */ /* 0x000fe20000400000 */
[----:B------:R-:W-:Y:S06]  /*0540*/  @P1 EXIT ;  /* 0x000000000000194d */ /* 0x000fec0003800000 */
[----:B------:R-:W-:Y:S01]  /*0550*/  STG.E.64 desc[UR4][R6.64], R8 ;  /* 0x0000000806007986 */ /* 0x000fe2000c101b04 */
[----:B------:R-:W-:Y:S05]  /*0560*/  EXIT ;  /* 0x000000000000794d */ /* 0x000fea0003800000 */
.L_x_0:
[----:B------:R-:W-:-:S00]  /*0570*/  BRA `(.L_x_0) ;  /* 0xfffffffc00fc7947 */ /* 0x000fc0000383ffff */
[----:B------:R-:W-:-:S00]  /*0580*/  NOP ;  /* 0x0000000000007918 */ /* 0x000fc00000000000 */
[----:B------:R-:W-:-:S00]  /*0590*/  NOP ;  /* 0x0000000000007918 */ /* 0x000fc00000000000 */
[----:B------:R-:W-:-:S00]  /*05a0*/  NOP ;  /* 0x0000000000007918 */ /* 0x000fc00000000000 */
[----:B------:R-:W-:-:S00]  /*05b0*/  NOP ;  /* 0x0000000000007918 */ /* 0x000fc00000000000 */
[----:B------:R-:W-:-:S00]  /*05c0*/  NOP ;  /* 0x0000000000007918 */ /* 0x000fc00000000000 */
[----:B------:R-:W-:-:S00]  /*05d0*/  NOP ;  /* 0x0000000000007918 */ /* 0x000fc00000000000 */
[----:B------:R-:W-:-:S00]  /*05e0*/  NOP ;  /* 0x0000000000007918 */ /* 0x000fc00000000000 */
[----:B------:R-:W-:-:S00]  /*05f0*/  NOP ;  /* 0x0000000000007918 */ /* 0x000fc00000000000 */
.L_x_1:


//--------------------- .nv.constant0.triton_poi_fused_cat_18 --------------------------
	.section	.nv.constant0.triton_poi_fused_cat_18,"a",@progbits
	.sectionflags	@""
	.align	4
.nv.constant0.triton_poi_fused_cat_18:
	.zero		556
